	.headerflags	@"EF_CUDA_TEXMODE_UNIFIED EF_CUDA_64BIT_ADDRESS EF_CUDA_ACCELERATORS EF_CUDA_SM90 EF_CUDA_VIRTUAL_SM(EF_CUDA_SM90)"
	.elftype	@"ET_EXEC"


//--------------------- .nv.info                  --------------------------
	.section	.nv.info,"",@"SHT_CUDA_INFO"
	.align	4


	//----- nvinfo : EIATTR_REGCOUNT
	.align		4
        /*0000*/ 	.byte	0x04, 0x2f
        /*0002*/ 	.short	(.L_3 - .L_2)
	.align		4
.L_2:
        /*0004*/ 	.word	index@(triton_poi_fused__native_batch_norm_legit_no_training_convolution_relu_66)
        /*0008*/ 	.word	0x00000017


	//----- nvinfo : EIATTR_MIN_STACK_SIZE
	.align		4
.L_3:
        /*000c*/ 	.byte	0x04, 0x12
        /*000e*/ 	.short	(.L_5 - .L_4)
	.align		4
.L_4:
        /*0010*/ 	.word	index@(triton_poi_fused__native_batch_norm_legit_no_training_convolution_relu_66)
        /*0014*/ 	.word	0x00000000


	//----- nvinfo : EIATTR_FRAME_SIZE
	.align		4
.L_5:
        /*0018*/ 	.byte	0x04, 0x11
        /*001a*/ 	.short	(.L_7 - .L_6)
	.align		4
.L_6:
        /*001c*/ 	.word	index@(triton_poi_fused__native_batch_norm_legit_no_training_convolution_relu_66)
        /*0020*/ 	.word	0x00000000


	//----- nvinfo : EIATTR_MIN_STACK_SIZE
	.align		4
.L_7:
        /*0024*/ 	.byte	0x04, 0x12
        /*0026*/ 	.short	(.L_9 - .L_8)
	.align		4
.L_8:
        /*0028*/ 	.word	index@(triton_poi_fused__native_batch_norm_legit_no_training_convolution_relu_66)
        /*002c*/ 	.word	0x00000000
.L_9:


//--------------------- .nv.info.triton_poi_fused__native_batch_norm_legit_no_training_convolution_relu_66 --------------------------
	.section	.nv.info.triton_poi_fused__native_batch_norm_legit_no_training_convolution_relu_66,"",@"SHT_CUDA_INFO"
	.sectionflags	@""
	.align	4


	//----- nvinfo : EIATTR_CUDA_API_VERSION
	.align		4
        /*0000*/ 	.byte	0x04, 0x37
        /*0002*/ 	.short	(.L_11 - .L_10)
.L_10:
        /*0004*/ 	.word	0x0000007c


	//----- nvinfo : EIATTR_KPARAM_INFO
	.align		4
.L_11:
        /*0008*/ 	.byte	0x04, 0x17
        /*000a*/ 	.short	(.L_13 - .L_12)
.L_12:
        /*000c*/ 	.word	0x00000000
        /*0010*/ 	.short	0x0007
        /*0012*/ 	.short	0x0038
        /*0014*/ 	.byte	0x00, 0xf0, 0x11, 0x00


	//----- nvinfo : EIATTR_KPARAM_INFO
	.align		4
.L_13:
        /*0018*/ 	.byte	0x04, 0x17
        /*001a*/ 	.short	(.L_15 - .L_14)
.L_14:
        /*001c*/ 	.word	0x00000000
        /*0020*/ 	.short	0x0006
        /*0022*/ 	.short	0x0030
        /*0024*/ 	.byte	0x00, 0xf4, 0x21, 0x00


	//----- nvinfo : EIATTR_KPARAM_INFO
	.align		4
.L_15:
        /*0028*/ 	.byte	0x04, 0x17
        /*002a*/ 	.short	(.L_17 - .L_16)
.L_16:
        /*002c*/ 	.word	0x00000000
        /*0030*/ 	.short	0x0005
        /*0032*/ 	.short	0x0028
        /*0034*/ 	.byte	0x00, 0xf4, 0x21, 0x00


	//----- nvinfo : EIATTR_KPARAM_INFO
	.align		4
.L_17:
        /*0038*/ 	.byte	0x04, 0x17
        /*003a*/ 	.short	(.L_19 - .L_18)
.L_18:
        /*003c*/ 	.word	0x00000000
        /*0040*/ 	.short	0x0004
        /*0042*/ 	.short	0x0020
        /*0044*/ 	.byte	0x00, 0xf4, 0x21, 0x00


	//----- nvinfo : EIATTR_KPARAM_INFO
	.align		4
.L_19:
        /*0048*/ 	.byte	0x04, 0x17
        /*004a*/ 	.short	(.L_21 - .L_20)
.L_20:
        /*004c*/ 	.word	0x00000000
        /*0050*/ 	.short	0x0003
        /*0052*/ 	.short	0x0018
        /*0054*/ 	.byte	0x00, 0xf4, 0x21, 0x00


	//----- nvinfo : EIATTR_KPARAM_INFO
	.align		4
.L_21:
        /*0058*/ 	.byte	0x04, 0x17
        /*005a*/ 	.short	(.L_23 - .L_22)
.L_22:
        /*005c*/ 	.word	0x00000000
        /*0060*/ 	.short	0x0002
        /*0062*/ 	.short	0x0010
        /*0064*/ 	.byte	0x00, 0xf4, 0x21, 0x00


	//----- nvinfo : EIATTR_KPARAM_INFO
	.align		4
.L_23:
        /*0068*/ 	.byte	0x04, 0x17
        /*006a*/ 	.short	(.L_25 - .L_24)
.L_24:
        /*006c*/ 	.word	0x00000000
        /*0070*/ 	.short	0x0001
        /*0072*/ 	.short	0x0008
        /*0074*/ 	.byte	0x00, 0xf4, 0x21, 0x00


	//----- nvinfo : EIATTR_KPARAM_INFO
	.align		4
.L_25:
        /*0078*/ 	.byte	0x04, 0x17
        /*007a*/ 	.short	(.L_27 - .L_26)
.L_26:
        /*007c*/ 	.word	0x00000000
        /*0080*/ 	.short	0x0000
        /*0082*/ 	.short	0x0000
        /*0084*/ 	.byte	0x00, 0xf4, 0x21, 0x00


	//----- nvinfo : EIATTR_SPARSE_MMA_MASK
	.align		4
.L_27:
        /*0088*/ 	.byte	0x03, 0x50
        /*008a*/ 	.short	0x0000


	//----- nvinfo : EIATTR_MAXREG_COUNT
	.align		4
        /*008c*/ 	.byte	0x03, 0x1b
        /*008e*/ 	.short	0x00ff


	//----- nvinfo : EIATTR_EXIT_INSTR_OFFSETS
	.align		4
        /*0090*/ 	.byte	0x04, 0x1c
        /*0092*/ 	.short	(.L_29 - .L_28)


	//   ....[0]....
.L_28:
        /*0094*/ 	.word	0x00000380


	//   ....[1]....
        /*0098*/ 	.word	0x000003a0


	//----- nvinfo : EIATTR_REQNTID
	.align		4
.L_29:
        /*009c*/ 	.byte	0x04, 0x10
        /*009e*/ 	.short	(.L_31 - .L_30)
.L_30:
        /*00a0*/ 	.word	0x00000080
        /*00a4*/ 	.word	0x00000001
        /*00a8*/ 	.word	0x00000001


	//----- nvinfo : EIATTR_CBANK_PARAM_SIZE
	.align		4
.L_31:
        /*00ac*/ 	.byte	0x03, 0x19
        /*00ae*/ 	.short	0x003c


	//----- nvinfo : EIATTR_PARAM_CBANK
	.align		4
        /*00b0*/ 	.byte	0x04, 0x0a
        /*00b2*/ 	.short	(.L_33 - .L_32)
	.align		4
.L_32:
        /*00b4*/ 	.word	index@(.nv.constant0.triton_poi_fused__native_batch_norm_legit_no_training_convolution_relu_66)
        /*00b8*/ 	.short	0x0210
        /*00ba*/ 	.short	0x003c


	//----- nvinfo : EIATTR_SW_WAR
	.align		4
.L_33:
        /*00bc*/ 	.byte	0x04, 0x36
        /*00be*/ 	.short	(.L_35 - .L_34)
.L_34:
        /*00c0*/ 	.word	0x00000008
.L_35:


//--------------------- .nv.callgraph             --------------------------
	.section	.nv.callgraph,"",@"SHT_CUDA_CALLGRAPH"
	.align	4
	.sectionentsize	8
	.align		4
        /*0000*/ 	.word	0x00000000
	.align		4
        /*0004*/ 	.word	0xffffffff
	.align		4
        /*0008*/ 	.word	0x00000000
	.align		4
        /*000c*/ 	.word	0xfffffffe
	.align		4
        /*0010*/ 	.word	0x00000000
	.align		4
        /*0014*/ 	.word	0xfffffffd
	.align		4
        /*0018*/ 	.word	0x00000000
	.align		4
        /*001c*/ 	.word	0xfffffffc


//--------------------- .nv.constant4             --------------------------
	.section	.nv.constant4,"a",@progbits
	.align	8
	.align		8
.nv.constant4:
        /*0000*/ 	.dword	_$_str
	.align		8
        /*0008*/ 	.dword	_$_str_$_2


//--------------------- .text.triton_poi_fused__native_batch_norm_legit_no_training_convolution_relu_66 --------------------------
	.section	.text.triton_poi_fused__native_batch_norm_legit_no_training_convolution_relu_66,"ax",@progbits
	.align	128
        .global         triton_poi_fused__native_batch_norm_legit_no_training_convolution_relu_66
        .type           triton_poi_fused__native_batch_norm_legit_no_training_convolution_relu_66,@function
        .size           triton_poi_fused__native_batch_norm_legit_no_training_convolution_relu_66,(.L_x_1 - triton_poi_fused__native_batch_norm_legit_no_training_convolution_relu_66)
        .other          triton_poi_fused__native_batch_norm_legit_no_training_convolution_relu_66,@"STO_CUDA_ENTRY STV_DEFAULT"
triton_poi_fused__native_batch_norm_legit_no_training_convolution_relu_66:
.text.triton_poi_fused__native_batch_norm_legit_no_training_convolution_relu_66:
[----:B------:R-:W0:Y:S01]  /*0000*/  LDC R1, c[0x0][0x28] ;  /* 0x00000a00ff017b82 */ /* 0x000e220000000800 */
[----:B------:R-:W1:Y:S07]  /*0010*/  S2R R0, SR_TID.X ;  /* 0x0000000000007919 */ /* 0x000e6e0000002100 */
[----:B------:R-:W2:Y:S01]  /*0020*/  LDC.64 R12, c[0x0][0x228] ;  /* 0x00008a00ff0c7b82 */ /* 0x000ea20000000a00 */
[----:B------:R-:W-:Y:S01]  /*0030*/  CS2R R4, SRZ ;  /* 0x0000000000047805 */ /* 0x000fe2000001ff00 */
[----:B------:R-:W-:Y:S01]  /*0040*/  ULDC.64 UR4, c[0x0][0x208] ;  /* 0x0000820000047ab9 */ /* 0x000fe20000000a00 */
[----:B------:R-:W3:Y:S05]  /*0050*/  S2R R3, SR_CTAID.X ;  /* 0x0000000000037919 */ /* 0x000eea0000002500 */
[----:B------:R-:W4:Y:S08]  /*0060*/  LDC.64 R10, c[0x0][0x218] ;  /* 0x00008600ff0a7b82 */ /* 0x000f300000000a00 */
[----:B------:R-:W5:Y:S08]  /*0070*/  LDC.64 R14, c[0x0][0x220] ;  /* 0x00008800ff0e7b82 */ /* 0x000f700000000a00 */
[----:B------:R-:W4:Y:S01]  /*0080*/  LDC.64 R16, c[0x0][0x230] ;  /* 0x00008c00ff107b82 */ /* 0x000f220000000a00 */
[----:B-1----:R-:W-:-:S07]  /*0090*/  LOP3.LUT R0, R0, 0x7f, RZ, 0xc0, !PT ;  /* 0x0000007f00007812 */ /* 0x002fce00078ec0ff */
[----:B------:R-:W1:Y:S01]  /*00a0*/  LDC.64 R6, c[0x0][0x238] ;  /* 0x00008e00ff067b82 */ /* 0x000e620000000a00 */
[----:B---3--:R-:W-:Y:S01]  /*00b0*/  SHF.R.S32.HI R2, RZ, 0x18, R3 ;  /* 0x00000018ff027819 */ /* 0x008fe20000011403 */
[----:B------:R-:W-:-:S03]  /*00c0*/  IMAD R0, R3, 0x80, R0 ;  /* 0x0000008003007824 */ /* 0x000fc600078e0200 */
[----:B------:R-:W-:Y:S02]  /*00d0*/  SGXT R3, R2, 0x1 ;  /* 0x000000010203781a */ /* 0x000fe40000000200 */
[----:B------:R-:W-:Y:S02]  /*00e0*/  ISETP.GE.AND P0, PT, R0, 0x800, PT ;  /* 0x000008000000780c */ /* 0x000fe40003f06270 */
[----:B------:R-:W-:-:S04]  /*00f0*/  LEA.HI R3, R3, R0, RZ, 0x2 ;  /* 0x0000000003037211 */ /* 0x000fc800078f10ff */
[--C-:B------:R-:W-:Y:S02]  /*0100*/  SHF.R.S32.HI R2, RZ, 0x2, R3.reuse ;  /* 0x00000002ff027819 */ /* 0x100fe40000011403 */
[----:B------:R-:W-:-:S04]  /*0110*/  SHF.R.S32.HI R3, RZ, 0x1f, R3 ;  /* 0x0000001fff037819 */ /* 0x000fc80000011403 */
[----:B------:R-:W-:-:S04]  /*0120*/  LEA.HI R3, R3, R2, RZ, 0x7 ;  /* 0x0000000203037211 */ /* 0x000fc800078f38ff */
[----:B------:R-:W-:-:S04]  /*0130*/  LOP3.LUT R3, R3, 0xffffff80, RZ, 0xc0, !PT ;  /* 0xffffff8003037812 */ /* 0x000fc800078ec0ff */
[----:B------:R-:W-:Y:S02]  /*0140*/  IADD3 R19, R2, -R3, RZ ;  /* 0x8000000302137210 */ /* 0x000fe40007ffe0ff */
[----:B------:R-:W3:Y:S03]  /*0150*/  LDC.64 R2, c[0x0][0x210] ;  /* 0x00008400ff027b82 */ /* 0x000ee60000000a00 */
[----:B--2---:R-:W-:-:S05]  /*0160*/  IMAD.WIDE R12, R19, 0x4, R12 ;  /* 0x00000004130c7825 */ /* 0x004fca00078e020c */
[----:B------:R5:W2:Y:S01]  /*0170*/  @!P0 LDG.E.EL R4, desc[UR4][R12.64] ;  /* 0x000000040c048981 */ /* 0x000aa2000c2e1900 */
[----:B------:R-:W-:Y:S01]  /*0180*/  CS2R R8, SRZ ;  /* 0x0000000000087805 */ /* 0x000fe2000001ff00 */
[----:B----4-:R-:W-:-:S05]  /*0190*/  IMAD.WIDE R10, R19, 0x4, R10 ;  /* 0x00000004130a7825 */ /* 0x010fca00078e020a */
[----:B------:R4:W2:Y:S01]  /*01a0*/  @!P0 LDG.E.EL R8, desc[UR4][R10.64] ;  /* 0x000000040a088981 */ /* 0x0008a2000c2e1900 */
[----:B-----5:R-:W-:-:S04]  /*01b0*/  IMAD.WIDE R12, R19, 0x4, R14 ;  /* 0x00000004130c7825 */ /* 0x020fc800078e020e */
[----:B---3--:R-:W-:Y:S01]  /*01c0*/  IMAD.WIDE R2, R0, 0x4, R2 ;  /* 0x0000000400027825 */ /* 0x008fe200078e0202 */
[----:B------:R-:W3:Y:S04]  /*01d0*/  @!P0 LDG.E.EL R9, desc[UR4][R12.64] ;  /* 0x000000040c098981 */ /* 0x000ee8000c2e1900 */
[----:B------:R-:W5:Y:S01]  /*01e0*/  @!P0 LDG.E R5, desc[UR4][R2.64] ;  /* 0x0000000402058981 */ /* 0x000f62000c1e1900 */
[----:B0-----:R-:W-:-:S04]  /*01f0*/  IMAD.WIDE R14, R19, 0x4, R16 ;  /* 0x00000004130e7825 */ /* 0x001fc800078e0210 */
[----:B-1----:R-:W-:Y:S01]  /*0200*/  IMAD.WIDE R16, R19, 0x4, R6 ;  /* 0x0000000413107825 */ /* 0x002fe200078e0206 */
[----:B------:R-:W-:Y:S01]  /*0210*/  CS2R R18, SRZ ;  /* 0x0000000000127805 */ /* 0x000fe2000001ff00 */
[----:B------:R-:W0:Y:S05]  /*0220*/  LDC.64 R6, c[0x0][0x240] ;  /* 0x00009000ff067b82 */ /* 0x000e2a0000000a00 */
[----:B------:R-:W3:Y:S04]  /*0230*/  @!P0 LDG.E.EL R18, desc[UR4][R14.64] ;  /* 0x000000040e128981 */ /* 0x000ee8000c2e1900 */
[----:B------:R-:W3:Y:S01]  /*0240*/  @!P0 LDG.E.EL R19, desc[UR4][R16.64] ;  /* 0x0000000410138981 */ /* 0x000ee2000c2e1900 */
[----:B----4-:R-:W-:-:S02]  /*0250*/  IMAD.MOV.U32 R11, RZ, RZ, 0x3e800000 ;  /* 0x3e800000ff0b7424 */ /* 0x010fc400078e00ff */
[----:B0-----:R-:W-:-:S04]  /*0260*/  IMAD.WIDE R6, R0, 0x4, R6 ;  /* 0x0000000400067825 */ /* 0x001fc800078e0206 */
[----:B--2---:R-:W-:-:S04]  /*0270*/  FADD R4, R4, 9.9999997473787516356e-06 ;  /* 0x3727c5ac04047421 */ /* 0x004fc80000000000 */
[----:B------:R-:W0:Y:S02]  /*0280*/  MUFU.SQRT R20, R4 ;  /* 0x0000000400147308 */ /* 0x000e240000002000 */
[C---:B0-----:R-:W-:Y:S02]  /*0290*/  FSETP.GT.AND P1, PT, R20.reuse, 8.50705917302346158658e+37, PT ;  /* 0x7e8000001400780b */ /* 0x041fe40003f24000 */
[----:B------:R-:W-:-:S11]  /*02a0*/  FSETP.GEU.AND P2, PT, R20, 1.175494350822287508e-38, PT ;  /* 0x008000001400780b */ /* 0x000fd60003f4e000 */
[----:B------:R-:W-:-:S04]  /*02b0*/  @P1 FMUL R20, R20, 0.25 ;  /* 0x3e80000014141820 */ /* 0x000fc80000400000 */
[----:B------:R-:W-:-:S06]  /*02c0*/  @!P2 FMUL R20, R20, 16777216 ;  /* 0x4b8000001414a820 */ /* 0x000fcc0000400000 */
[----:B------:R-:W0:Y:S01]  /*02d0*/  MUFU.RCP R20, R20 ;  /* 0x0000001400147308 */ /* 0x000e220000001000 */
[----:B------:R-:W-:Y:S01]  /*02e0*/  FSEL R11, R11, 1, P1 ;  /* 0x3f8000000b0b7808 */ /* 0x000fe20000800000 */
[----:B-----5:R-:W-:-:S04]  /*02f0*/  FADD R5, R8, R5 ;  /* 0x0000000508057221 */ /* 0x020fc80000000000 */
[----:B------:R-:W-:Y:S01]  /*0300*/  @!P2 FMUL R11, R11, 16777216 ;  /* 0x4b8000000b0ba820 */ /* 0x000fe20000400000 */
[----:B---3--:R-:W-:-:S03]  /*0310*/  FADD R9, R5, -R9 ;  /* 0x8000000905097221 */ /* 0x008fc60000000000 */
[----:B0-----:R-:W-:-:S04]  /*0320*/  FMUL R4, R20, R11 ;  /* 0x0000000b14047220 */ /* 0x001fc80000400000 */
[----:B------:R-:W-:-:S04]  /*0330*/  FMUL R4, R9, R4 ;  /* 0x0000000409047220 */ /* 0x000fc80000400000 */
[----:B------:R-:W-:Y:S01]  /*0340*/  FFMA R4, R4, R18, R19 ;  /* 0x0000001204047223 */ /* 0x000fe20000000013 */
[----:B------:R0:W-:Y:S04]  /*0350*/  @!P0 STG.E desc[UR4][R2.64], R5 ;  /* 0x0000000502008986 */ /* 0x0001e8000c101904 */
[----:B------:R-:W-:-:S04]  /*0360*/  FSETP.GEU.AND P1, PT, R4, RZ, PT ;  /* 0x000000ff0400720b */ /* 0x000fc80003f2e000 */
[----:B------:R-:W-:Y:S01]  /*0370*/  FSEL R9, R4, RZ, P1 ;  /* 0x000000ff04097208 */ /* 0x000fe20000800000 */
[----:B0-----:R-:W-:Y:S08]  /*0380*/  @P0 EXIT ;  /* 0x000000000000094d */ /* 0x001ff00003800000 */
[----:B------:R-:W-:Y:S01]  /*0390*/  STG.E desc[UR4][R6.64], R9 ;  /* 0x0000000906007986 */ /* 0x000fe2000c101904 */
[----:B------:R-:W-:Y:S05]  /*03a0*/  EXIT ;  /* 0x000000000000794d */ /* 0x000fea0003800000 */
.L_x_0:
[----:B------:R-:W-:-:S00]  /*03b0*/  BRA `(.L_x_0) ;  /* 0xfffffffc00fc7947 */ /* 0x000fc0000383ffff */
[----:B------:R-:W-:-:S00]  /*03c0*/  NOP ;  /* 0x0000000000007918 */ /* 0x000fc00000000000 */
        /* <DEDUP_REMOVED lines=11> */
.L_x_1:


//--------------------- .nv.global.init           --------------------------
	.section	.nv.global.init,"aw",@progbits
.nv.global.init:
	.type		_$_str,@object
	.size		_$_str,(_$_str_$_2 - _$_str)
_$_str:
        /*0000*/ 	.byte	0x5f, 0x5f, 0x43, 0x55, 0x44, 0x41, 0x5f, 0x46, 0x54, 0x5a, 0x00
	.type		_$_str_$_2,@object
	.size		_$_str_$_2,(.L_1 - _$_str_$_2)
_$_str_$_2:
        /*000b*/ 	.byte	0x5f, 0x5f, 0x43, 0x55, 0x44, 0x41, 0x5f, 0x50, 0x52, 0x45, 0x43, 0x5f, 0x53, 0x51, 0x52, 0x54
        /*001b*/ 	.byte	0x00
.L_1:


//--------------------- .nv.constant0.triton_poi_fused__native_batch_norm_legit_no_training_convolution_relu_66 --------------------------
	.section	.nv.constant0.triton_poi_fused__native_batch_norm_legit_no_training_convolution_relu_66,"a",@progbits
	.sectionflags	@""
	.align	4
.nv.constant0.triton_poi_fused__native_batch_norm_legit_no_training_convolution_relu_66:
	.zero		588
